//
// Generated by NVIDIA NVVM Compiler
//
// Compiler Build ID: CL-36424714
// Cuda compilation tools, release 13.0, V13.0.88
// Based on NVVM 20.0.0
//

.version 9.0
.target sm_100
.address_size 64

	// .globl	_Z22vector_multiply_unoptiiPKiS0_PKfS2_Pf

.visible .entry _Z22vector_multiply_unoptiiPKiS0_PKfS2_Pf(
	.param .u32 _Z22vector_multiply_unoptiiPKiS0_PKfS2_Pf_param_0,
	.param .u64 .ptr .align 1 _Z22vector_multiply_unoptiiPKiS0_PKfS2_Pf_param_1,
	.param .u64 .ptr .align 1 _Z22vector_multiply_unoptiiPKiS0_PKfS2_Pf_param_2,
	.param .u64 .ptr .align 1 _Z22vector_multiply_unoptiiPKiS0_PKfS2_Pf_param_3,
	.param .u64 .ptr .align 1 _Z22vector_multiply_unoptiiPKiS0_PKfS2_Pf_param_4,
	.param .u64 .ptr .align 1 _Z22vector_multiply_unoptiiPKiS0_PKfS2_Pf_param_5
)
{
	.reg .pred 	%p<11>;
	.reg .b32 	%r<65>;
	.reg .b32 	%f<115>;
	.reg .b64 	%rd<87>;

	ld.param.u32 	%r23, [_Z22vector_multiply_unoptiiPKiS0_PKfS2_Pf_param_0];
	ld.param.u64 	%rd6, [_Z22vector_multiply_unoptiiPKiS0_PKfS2_Pf_param_1];
	ld.param.u64 	%rd8, [_Z22vector_multiply_unoptiiPKiS0_PKfS2_Pf_param_2];
	ld.param.u64 	%rd9, [_Z22vector_multiply_unoptiiPKiS0_PKfS2_Pf_param_3];
	ld.param.u64 	%rd10, [_Z22vector_multiply_unoptiiPKiS0_PKfS2_Pf_param_4];
	ld.param.u64 	%rd7, [_Z22vector_multiply_unoptiiPKiS0_PKfS2_Pf_param_5];
	cvta.to.global.u64 	%rd1, %rd10;
	cvta.to.global.u64 	%rd2, %rd8;
	cvta.to.global.u64 	%rd3, %rd9;
	mov.u32 	%r24, %ctaid.x;
	mov.u32 	%r25, %ntid.x;
	mov.u32 	%r26, %tid.x;
	mad.lo.s32 	%r1, %r24, %r25, %r26;
	setp.ge.s32 	%p1, %r1, %r23;
	@%p1 bra 	$L__BB0_14;
	cvta.to.global.u64 	%rd11, %rd6;
	mul.wide.s32 	%rd12, %r1, 4;
	add.s64 	%rd13, %rd11, %rd12;
	ld.global.u32 	%r60, [%rd13];
	ld.global.u32 	%r3, [%rd13+4];
	setp.ge.s32 	%p2, %r60, %r3;
	mov.f32 	%f114, 0f00000000;
	@%p2 bra 	$L__BB0_14;
	sub.s32 	%r4, %r3, %r60;
	and.b32  	%r5, %r4, 15;
	sub.s32 	%r27, %r60, %r3;
	setp.gt.u32 	%p3, %r27, -16;
	mov.f32 	%f114, 0f00000000;
	@%p3 bra 	$L__BB0_5;
	and.b32  	%r28, %r4, -16;
	neg.s32 	%r58, %r28;
	add.s64 	%rd4, %rd3, 32;
	add.s64 	%rd5, %rd2, 32;
	mov.f32 	%f114, 0f00000000;
$L__BB0_4:
	.pragma "nounroll";
	mul.wide.s32 	%rd14, %r60, 4;
	add.s64 	%rd15, %rd4, %rd14;
	add.s64 	%rd16, %rd5, %rd14;
	ld.global.f32 	%f19, [%rd15+-32];
	ld.global.u32 	%r29, [%rd16+-32];
	mul.wide.s32 	%rd17, %r29, 4;
	add.s64 	%rd18, %rd1, %rd17;
	ld.global.f32 	%f20, [%rd18];
	fma.rn.f32 	%f21, %f19, %f20, %f114;
	ld.global.f32 	%f22, [%rd15+-28];
	ld.global.u32 	%r30, [%rd16+-28];
	mul.wide.s32 	%rd19, %r30, 4;
	add.s64 	%rd20, %rd1, %rd19;
	ld.global.f32 	%f23, [%rd20];
	fma.rn.f32 	%f24, %f22, %f23, %f21;
	ld.global.f32 	%f25, [%rd15+-24];
	ld.global.u32 	%r31, [%rd16+-24];
	mul.wide.s32 	%rd21, %r31, 4;
	add.s64 	%rd22, %rd1, %rd21;
	ld.global.f32 	%f26, [%rd22];
	fma.rn.f32 	%f27, %f25, %f26, %f24;
	ld.global.f32 	%f28, [%rd15+-20];
	ld.global.u32 	%r32, [%rd16+-20];
	mul.wide.s32 	%rd23, %r32, 4;
	add.s64 	%rd24, %rd1, %rd23;
	ld.global.f32 	%f29, [%rd24];
	fma.rn.f32 	%f30, %f28, %f29, %f27;
	ld.global.f32 	%f31, [%rd15+-16];
	ld.global.u32 	%r33, [%rd16+-16];
	mul.wide.s32 	%rd25, %r33, 4;
	add.s64 	%rd26, %rd1, %rd25;
	ld.global.f32 	%f32, [%rd26];
	fma.rn.f32 	%f33, %f31, %f32, %f30;
	ld.global.f32 	%f34, [%rd15+-12];
	ld.global.u32 	%r34, [%rd16+-12];
	mul.wide.s32 	%rd27, %r34, 4;
	add.s64 	%rd28, %rd1, %rd27;
	ld.global.f32 	%f35, [%rd28];
	fma.rn.f32 	%f36, %f34, %f35, %f33;
	ld.global.f32 	%f37, [%rd15+-8];
	ld.global.u32 	%r35, [%rd16+-8];
	mul.wide.s32 	%rd29, %r35, 4;
	add.s64 	%rd30, %rd1, %rd29;
	ld.global.f32 	%f38, [%rd30];
	fma.rn.f32 	%f39, %f37, %f38, %f36;
	ld.global.f32 	%f40, [%rd15+-4];
	ld.global.u32 	%r36, [%rd16+-4];
	mul.wide.s32 	%rd31, %r36, 4;
	add.s64 	%rd32, %rd1, %rd31;
	ld.global.f32 	%f41, [%rd32];
	fma.rn.f32 	%f42, %f40, %f41, %f39;
	ld.global.f32 	%f43, [%rd15];
	ld.global.u32 	%r37, [%rd16];
	mul.wide.s32 	%rd33, %r37, 4;
	add.s64 	%rd34, %rd1, %rd33;
	ld.global.f32 	%f44, [%rd34];
	fma.rn.f32 	%f45, %f43, %f44, %f42;
	ld.global.f32 	%f46, [%rd15+4];
	ld.global.u32 	%r38, [%rd16+4];
	mul.wide.s32 	%rd35, %r38, 4;
	add.s64 	%rd36, %rd1, %rd35;
	ld.global.f32 	%f47, [%rd36];
	fma.rn.f32 	%f48, %f46, %f47, %f45;
	ld.global.f32 	%f49, [%rd15+8];
	ld.global.u32 	%r39, [%rd16+8];
	mul.wide.s32 	%rd37, %r39, 4;
	add.s64 	%rd38, %rd1, %rd37;
	ld.global.f32 	%f50, [%rd38];
	fma.rn.f32 	%f51, %f49, %f50, %f48;
	ld.global.f32 	%f52, [%rd15+12];
	ld.global.u32 	%r40, [%rd16+12];
	mul.wide.s32 	%rd39, %r40, 4;
	add.s64 	%rd40, %rd1, %rd39;
	ld.global.f32 	%f53, [%rd40];
	fma.rn.f32 	%f54, %f52, %f53, %f51;
	ld.global.f32 	%f55, [%rd15+16];
	ld.global.u32 	%r41, [%rd16+16];
	mul.wide.s32 	%rd41, %r41, 4;
	add.s64 	%rd42, %rd1, %rd41;
	ld.global.f32 	%f56, [%rd42];
	fma.rn.f32 	%f57, %f55, %f56, %f54;
	ld.global.f32 	%f58, [%rd15+20];
	ld.global.u32 	%r42, [%rd16+20];
	mul.wide.s32 	%rd43, %r42, 4;
	add.s64 	%rd44, %rd1, %rd43;
	ld.global.f32 	%f59, [%rd44];
	fma.rn.f32 	%f60, %f58, %f59, %f57;
	ld.global.f32 	%f61, [%rd15+24];
	ld.global.u32 	%r43, [%rd16+24];
	mul.wide.s32 	%rd45, %r43, 4;
	add.s64 	%rd46, %rd1, %rd45;
	ld.global.f32 	%f62, [%rd46];
	fma.rn.f32 	%f63, %f61, %f62, %f60;
	ld.global.f32 	%f64, [%rd15+28];
	ld.global.u32 	%r44, [%rd16+28];
	mul.wide.s32 	%rd47, %r44, 4;
	add.s64 	%rd48, %rd1, %rd47;
	ld.global.f32 	%f65, [%rd48];
	fma.rn.f32 	%f114, %f64, %f65, %f63;
	add.s32 	%r60, %r60, 16;
	add.s32 	%r58, %r58, 16;
	setp.ne.s32 	%p4, %r58, 0;
	@%p4 bra 	$L__BB0_4;
$L__BB0_5:
	setp.eq.s32 	%p5, %r5, 0;
	@%p5 bra 	$L__BB0_14;
	and.b32  	%r12, %r4, 7;
	setp.lt.u32 	%p6, %r5, 8;
	@%p6 bra 	$L__BB0_8;
	mul.wide.s32 	%rd49, %r60, 4;
	add.s64 	%rd50, %rd3, %rd49;
	ld.global.f32 	%f67, [%rd50];
	add.s64 	%rd51, %rd2, %rd49;
	ld.global.u32 	%r45, [%rd51];
	mul.wide.s32 	%rd52, %r45, 4;
	add.s64 	%rd53, %rd1, %rd52;
	ld.global.f32 	%f68, [%rd53];
	fma.rn.f32 	%f69, %f67, %f68, %f114;
	ld.global.f32 	%f70, [%rd50+4];
	ld.global.u32 	%r46, [%rd51+4];
	mul.wide.s32 	%rd54, %r46, 4;
	add.s64 	%rd55, %rd1, %rd54;
	ld.global.f32 	%f71, [%rd55];
	fma.rn.f32 	%f72, %f70, %f71, %f69;
	ld.global.f32 	%f73, [%rd50+8];
	ld.global.u32 	%r47, [%rd51+8];
	mul.wide.s32 	%rd56, %r47, 4;
	add.s64 	%rd57, %rd1, %rd56;
	ld.global.f32 	%f74, [%rd57];
	fma.rn.f32 	%f75, %f73, %f74, %f72;
	ld.global.f32 	%f76, [%rd50+12];
	ld.global.u32 	%r48, [%rd51+12];
	mul.wide.s32 	%rd58, %r48, 4;
	add.s64 	%rd59, %rd1, %rd58;
	ld.global.f32 	%f77, [%rd59];
	fma.rn.f32 	%f78, %f76, %f77, %f75;
	ld.global.f32 	%f79, [%rd50+16];
	ld.global.u32 	%r49, [%rd51+16];
	mul.wide.s32 	%rd60, %r49, 4;
	add.s64 	%rd61, %rd1, %rd60;
	ld.global.f32 	%f80, [%rd61];
	fma.rn.f32 	%f81, %f79, %f80, %f78;
	ld.global.f32 	%f82, [%rd50+20];
	ld.global.u32 	%r50, [%rd51+20];
	mul.wide.s32 	%rd62, %r50, 4;
	add.s64 	%rd63, %rd1, %rd62;
	ld.global.f32 	%f83, [%rd63];
	fma.rn.f32 	%f84, %f82, %f83, %f81;
	ld.global.f32 	%f85, [%rd50+24];
	ld.global.u32 	%r51, [%rd51+24];
	mul.wide.s32 	%rd64, %r51, 4;
	add.s64 	%rd65, %rd1, %rd64;
	ld.global.f32 	%f86, [%rd65];
	fma.rn.f32 	%f87, %f85, %f86, %f84;
	ld.global.f32 	%f88, [%rd50+28];
	ld.global.u32 	%r52, [%rd51+28];
	mul.wide.s32 	%rd66, %r52, 4;
	add.s64 	%rd67, %rd1, %rd66;
	ld.global.f32 	%f89, [%rd67];
	fma.rn.f32 	%f114, %f88, %f89, %f87;
	add.s32 	%r60, %r60, 8;
$L__BB0_8:
	setp.eq.s32 	%p7, %r12, 0;
	@%p7 bra 	$L__BB0_14;
	and.b32  	%r15, %r4, 3;
	setp.lt.u32 	%p8, %r12, 4;
	@%p8 bra 	$L__BB0_11;
	mul.wide.s32 	%rd68, %r60, 4;
	add.s64 	%rd69, %rd3, %rd68;
	ld.global.f32 	%f91, [%rd69];
	add.s64 	%rd70, %rd2, %rd68;
	ld.global.u32 	%r53, [%rd70];
	mul.wide.s32 	%rd71, %r53, 4;
	add.s64 	%rd72, %rd1, %rd71;
	ld.global.f32 	%f92, [%rd72];
	fma.rn.f32 	%f93, %f91, %f92, %f114;
	ld.global.f32 	%f94, [%rd69+4];
	ld.global.u32 	%r54, [%rd70+4];
	mul.wide.s32 	%rd73, %r54, 4;
	add.s64 	%rd74, %rd1, %rd73;
	ld.global.f32 	%f95, [%rd74];
	fma.rn.f32 	%f96, %f94, %f95, %f93;
	ld.global.f32 	%f97, [%rd69+8];
	ld.global.u32 	%r55, [%rd70+8];
	mul.wide.s32 	%rd75, %r55, 4;
	add.s64 	%rd76, %rd1, %rd75;
	ld.global.f32 	%f98, [%rd76];
	fma.rn.f32 	%f99, %f97, %f98, %f96;
	ld.global.f32 	%f100, [%rd69+12];
	ld.global.u32 	%r56, [%rd70+12];
	mul.wide.s32 	%rd77, %r56, 4;
	add.s64 	%rd78, %rd1, %rd77;
	ld.global.f32 	%f101, [%rd78];
	fma.rn.f32 	%f114, %f100, %f101, %f99;
	add.s32 	%r60, %r60, 4;
$L__BB0_11:
	setp.eq.s32 	%p9, %r15, 0;
	@%p9 bra 	$L__BB0_14;
	neg.s32 	%r63, %r15;
$L__BB0_13:
	.pragma "nounroll";
	mul.wide.s32 	%rd79, %r60, 4;
	add.s64 	%rd80, %rd2, %rd79;
	add.s64 	%rd81, %rd3, %rd79;
	ld.global.f32 	%f102, [%rd81];
	ld.global.u32 	%r57, [%rd80];
	mul.wide.s32 	%rd82, %r57, 4;
	add.s64 	%rd83, %rd1, %rd82;
	ld.global.f32 	%f103, [%rd83];
	fma.rn.f32 	%f114, %f102, %f103, %f114;
	add.s32 	%r60, %r60, 1;
	add.s32 	%r63, %r63, 1;
	setp.ne.s32 	%p10, %r63, 0;
	@%p10 bra 	$L__BB0_13;
$L__BB0_14:
	cvta.to.global.u64 	%rd84, %rd7;
	mul.wide.s32 	%rd85, %r1, 4;
	add.s64 	%rd86, %rd84, %rd85;
	ld.global.f32 	%f104, [%rd86];
	add.f32 	%f105, %f114, %f104;
	st.global.f32 	[%rd86], %f105;
	ret;

}


// ===== COMPILED SASS (sm_100) =====

	.target	sm_100

	.elftype	@"ET_EXEC"


//--------------------- .note.nv.tkinfo           --------------------------
	.section	.note.nv.tkinfo,"",@"SHT_NOTE"
	.sectionflags	@"SHF_NOTE_NV_TKINFO"
	.tkinfo
        /*0018*/ 	.word	0x00000002
        /*0030*/ 	.string	""
        /*0030*/ 	.string	"ptxas"
        /*0030*/ 	.string	"Cuda compilation tools, release 13.0, V13.0.88"
        /*0030*/ 	.string	"Build cuda_13.0.r13.0/compiler.36424714_0"
        /*0030*/ 	.string	"-arch sm_100 -m 64 "



//--------------------- .note.nv.cuinfo           --------------------------
	.section	.note.nv.cuinfo,"",@"SHT_NOTE"
	.sectionflags	@"SHF_NOTE_NV_CUINFO"
        /*0018*/ 	.short	0x0002
        /*001a*/ 	.short	0x0064
        /*001c*/ 	.short	0x0082
	.zero		2


//--------------------- .nv.info                  --------------------------
	.section	.nv.info,"",@"SHT_CUDA_INFO"
	.align	4


	//----- nvinfo : EIATTR_REGCOUNT
	.align		4
        /*0000*/ 	.byte	0x04, 0x2f
        /*0002*/ 	.short	(.L_1 - .L_0)
	.align		4
.L_0:
        /*0004*/ 	.word	index@(_Z22vector_multiply_unoptiiPKiS0_PKfS2_Pf)
        /*0008*/ 	.word	0x00000020


	//----- nvinfo : EIATTR_FRAME_SIZE
	.align		4
.L_1:
        /*000c*/ 	.byte	0x04, 0x11
        /*000e*/ 	.short	(.L_3 - .L_2)
	.align		4
.L_2:
        /*0010*/ 	.word	index@(_Z22vector_multiply_unoptiiPKiS0_PKfS2_Pf)
        /*0014*/ 	.word	0x00000000


	//----- nvinfo : EIATTR_MIN_STACK_SIZE
	.align		4
.L_3:
        /*0018*/ 	.byte	0x04, 0x12
        /*001a*/ 	.short	(.L_5 - .L_4)
	.align		4
.L_4:
        /*001c*/ 	.word	index@(_Z22vector_multiply_unoptiiPKiS0_PKfS2_Pf)
        /*0020*/ 	.word	0x00000000
.L_5:


//--------------------- .nv.compat                --------------------------
	.section	.nv.compat,"",@"SHT_CUDA_COMPAT_INFO"
	.align	4
        /*0000*/ 	.byte	0x02, 0x09, 0x00, 0x00, 0x02, 0x02, 0x01, 0x00, 0x02, 0x05, 0x05, 0x00, 0x03, 0x07, 0x01, 0x01
        /*0010*/ 	.byte	0x02, 0x03, 0x00, 0x00, 0x02, 0x06, 0x01, 0x00, 0x04, 0x0b, 0x08, 0x00, 0x09, 0x00, 0x00, 0x00
        /*0020*/ 	.byte	0x00, 0x00, 0x00, 0x00


//--------------------- .nv.info._Z22vector_multiply_unoptiiPKiS0_PKfS2_Pf --------------------------
	.section	.nv.info._Z22vector_multiply_unoptiiPKiS0_PKfS2_Pf,"",@"SHT_CUDA_INFO"
	.sectionflags	@""
	.align	4


	//----- nvinfo : EIATTR_CUDA_API_VERSION
	.align		4
        /*0000*/ 	.byte	0x04, 0x37
        /*0002*/ 	.short	(.L_7 - .L_6)
.L_6:
        /*0004*/ 	.word	0x00000082


	//----- nvinfo : EIATTR_KPARAM_INFO
	.align		4
.L_7:
        /*0008*/ 	.byte	0x04, 0x17
        /*000a*/ 	.short	(.L_9 - .L_8)
.L_8:
        /*000c*/ 	.word	0x00000000
        /*0010*/ 	.short	0x0005
        /*0012*/ 	.short	0x0028
        /*0014*/ 	.byte	0x00, 0xf5, 0x21, 0x00


	//----- nvinfo : EIATTR_KPARAM_INFO
	.align		4
.L_9:
        /*0018*/ 	.byte	0x04, 0x17
        /*001a*/ 	.short	(.L_11 - .L_10)
.L_10:
        /*001c*/ 	.word	0x00000000
        /*0020*/ 	.short	0x0004
        /*0022*/ 	.short	0x0020
        /*0024*/ 	.byte	0x00, 0xf5, 0x21, 0x00


	//----- nvinfo : EIATTR_KPARAM_INFO
	.align		4
.L_11:
        /*0028*/ 	.byte	0x04, 0x17
        /*002a*/ 	.short	(.L_13 - .L_12)
.L_12:
        /*002c*/ 	.word	0x00000000
        /*0030*/ 	.short	0x0003
        /*0032*/ 	.short	0x0018
        /*0034*/ 	.byte	0x00, 0xf5, 0x21, 0x00


	//----- nvinfo : EIATTR_KPARAM_INFO
	.align		4
.L_13:
        /*0038*/ 	.byte	0x04, 0x17
        /*003a*/ 	.short	(.L_15 - .L_14)
.L_14:
        /*003c*/ 	.word	0x00000000
        /*0040*/ 	.short	0x0002
        /*0042*/ 	.short	0x0010
        /*0044*/ 	.byte	0x00, 0xf5, 0x21, 0x00


	//----- nvinfo : EIATTR_KPARAM_INFO
	.align		4
.L_15:
        /*0048*/ 	.byte	0x04, 0x17
        /*004a*/ 	.short	(.L_17 - .L_16)
.L_16:
        /*004c*/ 	.word	0x00000000
        /*0050*/ 	.short	0x0001
        /*0052*/ 	.short	0x0008
        /*0054*/ 	.byte	0x00, 0xf5, 0x21, 0x00


	//----- nvinfo : EIATTR_KPARAM_INFO
	.align		4
.L_17:
        /*0058*/ 	.byte	0x04, 0x17
        /*005a*/ 	.short	(.L_19 - .L_18)
.L_18:
        /*005c*/ 	.word	0x00000000
        /*0060*/ 	.short	0x0000
        /*0062*/ 	.short	0x0000
        /*0064*/ 	.byte	0x00, 0xf0, 0x11, 0x00


	//----- nvinfo : EIATTR_SPARSE_MMA_MASK
	.align		4
.L_19:
        /*0068*/ 	.byte	0x03, 0x50
        /*006a*/ 	.short	0x0000


	//----- nvinfo : EIATTR_MAXREG_COUNT
	.align		4
        /*006c*/ 	.byte	0x03, 0x1b
        /*006e*/ 	.short	0x00ff


	//----- nvinfo : EIATTR_MERCURY_ISA_VERSION
	.align		4
        /*0070*/ 	.byte	0x03, 0x5f
        /*0072*/ 	.short	0x0101


	//----- nvinfo : EIATTR_VRC_CTA_INIT_COUNT
	.align		4
        /*0074*/ 	.byte	0x02, 0x4a
	.zero		1
	.zero		1


	//----- nvinfo : EIATTR_EXIT_INSTR_OFFSETS
	.align		4
        /*0078*/ 	.byte	0x04, 0x1c
        /*007a*/ 	.short	(.L_21 - .L_20)


	//   ....[0]....
.L_20:
        /*007c*/ 	.word	0x00000e70


	//----- nvinfo : EIATTR_CRS_STACK_SIZE
	.align		4
.L_21:
        /*0080*/ 	.byte	0x04, 0x1e
        /*0082*/ 	.short	(.L_23 - .L_22)
.L_22:
        /*0084*/ 	.word	0x00000000


	//----- nvinfo : EIATTR_CBANK_PARAM_SIZE
	.align		4
.L_23:
        /*0088*/ 	.byte	0x03, 0x19
        /*008a*/ 	.short	0x0030


	//----- nvinfo : EIATTR_PARAM_CBANK
	.align		4
        /*008c*/ 	.byte	0x04, 0x0a
        /*008e*/ 	.short	(.L_25 - .L_24)
	.align		4
.L_24:
        /*0090*/ 	.word	index@(.nv.constant0._Z22vector_multiply_unoptiiPKiS0_PKfS2_Pf)
        /*0094*/ 	.short	0x0380
        /*0096*/ 	.short	0x0030


	//----- nvinfo : EIATTR_SW_WAR
	.align		4
.L_25:
        /*0098*/ 	.byte	0x04, 0x36
        /*009a*/ 	.short	(.L_27 - .L_26)
.L_26:
        /*009c*/ 	.word	0x00000008
.L_27:


//--------------------- .nv.callgraph             --------------------------
	.section	.nv.callgraph,"",@"SHT_CUDA_CALLGRAPH"
	.align	4
	.sectionentsize	8
	.align		4
        /*0000*/ 	.word	0x00000000
	.align		4
        /*0004*/ 	.word	0xffffffff
	.align		4
        /*0008*/ 	.word	0x00000000
	.align		4
        /*000c*/ 	.word	0xfffffffe
	.align		4
        /*0010*/ 	.word	0x00000000
	.align		4
        /*0014*/ 	.word	0xfffffffd
	.align		4
        /*0018*/ 	.word	0x00000000
	.align		4
        /*001c*/ 	.word	0xfffffffc


//--------------------- .text._Z22vector_multiply_unoptiiPKiS0_PKfS2_Pf --------------------------
	.section	.text._Z22vector_multiply_unoptiiPKiS0_PKfS2_Pf,"ax",@progbits
	.align	128
        .global         _Z22vector_multiply_unoptiiPKiS0_PKfS2_Pf
        .type           _Z22vector_multiply_unoptiiPKiS0_PKfS2_Pf,@function
        .size           _Z22vector_multiply_unoptiiPKiS0_PKfS2_Pf,(.L_x_11 - _Z22vector_multiply_unoptiiPKiS0_PKfS2_Pf)
        .other          _Z22vector_multiply_unoptiiPKiS0_PKfS2_Pf,@"STO_CUDA_ENTRY STV_DEFAULT"
_Z22vector_multiply_unoptiiPKiS0_PKfS2_Pf:
.text._Z22vector_multiply_unoptiiPKiS0_PKfS2_Pf:
[----:B------:R-:W-:Y:S01]  /*0000*/  LDC R1, c[0x0][0x37c] ;  /* 0x0000df00ff017b82 */ /* 0x000fe20000000800 */
[----:B------:R-:W0:Y:S07]  /*0010*/  S2R R3, SR_TID.X ;  /* 0x0000000000037919 */ /* 0x000e2e0000002100 */
[----:B------:R-:W0:Y:S01]  /*0020*/  S2UR UR6, SR_CTAID.X ;  /* 0x00000000000679c3 */ /* 0x000e220000002500 */
[----:B------:R-:W1:Y:S01]  /*0030*/  LDCU UR7, c[0x0][0x380] ;  /* 0x00007000ff0777ac */ /* 0x000e620008000800 */
[----:B------:R-:W-:Y:S01]  /*0040*/  BSSY.RECONVERGENT B0, `(.L_x_0) ;  /* 0x00000dd000007945 */ /* 0x000fe20003800200 */
[----:B------:R-:W2:Y:S05]  /*0050*/  LDCU.64 UR4, c[0x0][0x358] ;  /* 0x00006b00ff0477ac */ /* 0x000eaa0008000a00 */
[----:B------:R-:W0:Y:S02]  /*0060*/  LDC R0, c[0x0][0x360] ;  /* 0x0000d800ff007b82 */ /* 0x000e240000000800 */
[----:B0-----:R-:W-:-:S05]  /*0070*/  IMAD R0, R0, UR6, R3 ;  /* 0x0000000600007c24 */ /* 0x001fca000f8e0203 */
[----:B-1----:R-:W-:-:S13]  /*0080*/  ISETP.GE.AND P0, PT, R0, UR7, PT ;  /* 0x0000000700007c0c */ /* 0x002fda000bf06270 */
[----:B--2---:R-:W-:Y:S05]  /*0090*/  @P0 BRA `(.L_x_1) ;  /* 0x0000000c005c0947 */ /* 0x004fea0003800000 */
[----:B------:R-:W0:Y:S02]  /*00a0*/  LDC.64 R2, c[0x0][0x388] ;  /* 0x0000e200ff027b82 */ /* 0x000e240000000a00 */
[----:B0-----:R-:W-:-:S05]  /*00b0*/  IMAD.WIDE R2, R0, 0x4, R2 ;  /* 0x0000000400027825 */ /* 0x001fca00078e0202 */
[----:B------:R-:W2:Y:S04]  /*00c0*/  LDG.E R4, desc[UR4][R2.64] ;  /* 0x0000000402047981 */ /* 0x000ea8000c1e1900 */
[----:B------:R-:W2:Y:S01]  /*00d0*/  LDG.E R8, desc[UR4][R2.64+0x4] ;  /* 0x0000040402087981 */ /* 0x000ea2000c1e1900 */
[----:B------:R-:W-:Y:S01]  /*00e0*/  HFMA2 R6, -RZ, RZ, 0, 0 ;  /* 0x00000000ff067431 */ /* 0x000fe200000001ff */
[----:B--2---:R-:W-:-:S13]  /*00f0*/  ISETP.GE.AND P0, PT, R4, R8, PT ;  /* 0x000000080400720c */ /* 0x004fda0003f06270 */
[----:B------:R-:W-:Y:S05]  /*0100*/  @P0 BRA `(.L_x_1) ;  /* 0x0000000c00400947 */ /* 0x000fea0003800000 */
[----:B------:R-:W-:Y:S01]  /*0110*/  MOV R3, R4 ;  /* 0x0000000400037202 */ /* 0x000fe20000000f00 */
[----:B------:R-:W-:Y:S01]  /*0120*/  BSSY.RECONVERGENT B1, `(.L_x_2) ;  /* 0x0000068000017945 */ /* 0x000fe20003800200 */
[----:B------:R-:W-:Y:S02]  /*0130*/  MOV R6, RZ ;  /* 0x000000ff00067202 */ /* 0x000fe40000000f00 */
[CC--:B------:R-:W-:Y:S02]  /*0140*/  IADD3 R4, PT, PT, R8.reuse, -R3.reuse, RZ ;  /* 0x8000000308047210 */ /* 0x0c0fe40007ffe0ff */
[----:B------:R-:W-:Y:S02]  /*0150*/  IADD3 R8, PT, PT, -R8, R3, RZ ;  /* 0x0000000308087210 */ /* 0x000fe40007ffe1ff */
[----:B------:R-:W-:Y:S02]  /*0160*/  LOP3.LUT R5, R4, 0xf, RZ, 0xc0, !PT ;  /* 0x0000000f04057812 */ /* 0x000fe400078ec0ff */
[----:B------:R-:W-:-:S02]  /*0170*/  ISETP.GT.U32.AND P1, PT, R8, -0x10, PT ;  /* 0xfffffff00800780c */ /* 0x000fc40003f24070 */
[----:B------:R-:W-:-:S11]  /*0180*/  ISETP.NE.AND P0, PT, R5, RZ, PT ;  /* 0x000000ff0500720c */ /* 0x000fd60003f05270 */
[----:B------:R-:W-:Y:S05]  /*0190*/  @P1 BRA `(.L_x_3) ;  /* 0x0000000400801947 */ /* 0x000fea0003800000 */
[----:B------:R-:W0:Y:S01]  /*01a0*/  LDC.64 R12, c[0x0][0x390] ;  /* 0x0000e400ff0c7b82 */ /* 0x000e220000000a00 */
[----:B------:R-:W-:Y:S02]  /*01b0*/  LOP3.LUT R2, R4, 0xfffffff0, RZ, 0xc0, !PT ;  /* 0xfffffff004027812 */ /* 0x000fe400078ec0ff */
[----:B------:R-:W-:Y:S02]  /*01c0*/  MOV R6, RZ ;  /* 0x000000ff00067202 */ /* 0x000fe40000000f00 */
[----:B------:R-:W-:-:S03]  /*01d0*/  IADD3 R2, PT, PT, -R2, RZ, RZ ;  /* 0x000000ff02027210 */ /* 0x000fc60007ffe1ff */
[----:B------:R-:W1:Y:S01]  /*01e0*/  LDC.64 R14, c[0x0][0x398] ;  /* 0x0000e600ff0e7b82 */ /* 0x000e620000000a00 */
[----:B0-----:R-:W-:-:S04]  /*01f0*/  IADD3 R12, P2, PT, R12, 0x20, RZ ;  /* 0x000000200c0c7810 */ /* 0x001fc80007f5e0ff */
[----:B------:R-:W-:Y:S02]  /*0200*/  IADD3.X R13, PT, PT, RZ, R13, RZ, P2, !PT ;  /* 0x0000000dff0d7210 */ /* 0x000fe400017fe4ff */
[----:B-1----:R-:W-:-:S04]  /*0210*/  IADD3 R14, P1, PT, R14, 0x20, RZ ;  /* 0x000000200e0e7810 */ /* 0x002fc80007f3e0ff */
[----:B------:R-:W-:-:S09]  /*0220*/  IADD3.X R15, PT, PT, RZ, R15, RZ, P1, !PT ;  /* 0x0000000fff0f7210 */ /* 0x000fd20000ffe4ff */
.L_x_4:
[C---:B------:R-:W-:Y:S01]  /*0230*/  IMAD.WIDE R20, R3.reuse, 0x4, R12 ;  /* 0x0000000403147825 */ /* 0x040fe200078e020c */
[----:B------:R-:W0:Y:S04]  /*0240*/  LDC.64 R16, c[0x0][0x3a0] ;  /* 0x0000e800ff107b82 */ /* 0x000e280000000a00 */
[----:B------:R-:W0:Y:S04]  /*0250*/  LDG.E R11, desc[UR4][R20.64+-0x20] ;  /* 0xffffe004140b7981 */ /* 0x000e28000c1e1900 */
[----:B------:R-:W2:Y:S04]  /*0260*/  LDG.E R23, desc[UR4][R20.64+-0x1c] ;  /* 0xffffe40414177981 */ /* 0x000ea8000c1e1900 */
[----:B------:R-:W3:Y:S01]  /*0270*/  LDG.E R9, desc[UR4][R20.64+-0x18] ;  /* 0xffffe80414097981 */ /* 0x000ee2000c1e1900 */
[----:B------:R-:W-:-:S03]  /*0280*/  IMAD.WIDE R26, R3, 0x4, R14 ;  /* 0x00000004031a7825 */ /* 0x000fc600078e020e */
[----:B------:R-:W4:Y:S04]  /*0290*/  LDG.E R25, desc[UR4][R20.64+-0x14] ;  /* 0xffffec0414197981 */ /* 0x000f28000c1e1900 */
[----:B------:R-:W5:Y:S04]  /*02a0*/  LDG.E R19, desc[UR4][R26.64+-0x20] ;  /* 0xffffe0041a137981 */ /* 0x000f68000c1e1900 */
[----:B------:R-:W5:Y:S04]  /*02b0*/  LDG.E R18, desc[UR4][R26.64+-0x1c] ;  /* 0xffffe4041a127981 */ /* 0x000f68000c1e1900 */
[----:B------:R-:W5:Y:S01]  /*02c0*/  LDG.E R29, desc[UR4][R20.64+-0x10] ;  /* 0xfffff004141d7981 */ /* 0x000f62000c1e1900 */
[----:B0-----:R-:W-:-:S06]  /*02d0*/  IMAD.WIDE R10, R11, 0x4, R16 ;  /* 0x000000040b0a7825 */ /* 0x001fcc00078e0210 */
[----:B------:R-:W5:Y:S01]  /*02e0*/  LDG.E R10, desc[UR4][R10.64] ;  /* 0x000000040a0a7981 */ /* 0x000f62000c1e1900 */
[----:B--2---:R-:W-:-:S05]  /*02f0*/  IMAD.WIDE R22, R23, 0x4, R16 ;  /* 0x0000000417167825 */ /* 0x004fca00078e0210 */
[----:B------:R-:W2:Y:S01]  /*0300*/  LDG.E R7, desc[UR4][R22.64] ;  /* 0x0000000416077981 */ /* 0x000ea2000c1e1900 */
[----:B---3--:R-:W-:-:S03]  /*0310*/  IMAD.WIDE R8, R9, 0x4, R16 ;  /* 0x0000000409087825 */ /* 0x008fc600078e0210 */
[----:B------:R-:W3:Y:S01]  /*0320*/  LDG.E R11, desc[UR4][R26.64+-0x18] ;  /* 0xffffe8041a0b7981 */ /* 0x000ee2000c1e1900 */
[----:B----4-:R-:W-:-:S03]  /*0330*/  IMAD.WIDE R24, R25, 0x4, R16 ;  /* 0x0000000419187825 */ /* 0x010fc600078e0210 */
[----:B------:R-:W3:Y:S04]  /*0340*/  LDG.E R8, desc[UR4][R8.64] ;  /* 0x0000000408087981 */ /* 0x000ee8000c1e1900 */
[----:B------:R-:W4:Y:S04]  /*0350*/  LDG.E R23, desc[UR4][R20.64+-0xc] ;  /* 0xfffff40414177981 */ /* 0x000f28000c1e1900 */
[----:B------:R-:W4:Y:S01]  /*0360*/  LDG.E R9, desc[UR4][R20.64+-0x8] ;  /* 0xfffff80414097981 */ /* 0x000f22000c1e1900 */
[----:B-----5:R-:W-:-:S03]  /*0370*/  FFMA R28, R19, R10, R6 ;  /* 0x0000000a131c7223 */ /* 0x020fc60000000006 */
[----:B------:R-:W5:Y:S04]  /*0380*/  LDG.E R6, desc[UR4][R24.64] ;  /* 0x0000000418067981 */ /* 0x000f68000c1e1900 */
[----:B------:R-:W5:Y:S01]  /*0390*/  LDG.E R19, desc[UR4][R26.64+-0x14] ;  /* 0xffffec041a137981 */ /* 0x000f62000c1e1900 */
[----:B--2---:R-:W-:Y:S01]  /*03a0*/  FFMA R22, R18, R7, R28 ;  /* 0x0000000712167223 */ /* 0x004fe2000000001c */
[----:B------:R-:W-:Y:S02]  /*03b0*/  IMAD.WIDE R28, R29, 0x4, R16 ;  /* 0x000000041d1c7825 */ /* 0x000fe400078e0210 */
[----:B------:R-:W2:Y:S04]  /*03c0*/  LDG.E R10, desc[UR4][R20.64+-0x4] ;  /* 0xfffffc04140a7981 */ /* 0x000ea8000c1e1900 */
[----:B------:R-:W2:Y:S04]  /*03d0*/  LDG.E R29, desc[UR4][R28.64] ;  /* 0x000000041c1d7981 */ /* 0x000ea8000c1e1900 */
[----:B------:R-:W2:Y:S04]  /*03e0*/  LDG.E R18, desc[UR4][R26.64+-0x10] ;  /* 0xfffff0041a127981 */ /* 0x000ea8000c1e1900 */
[----:B------:R-:W2:Y:S01]  /*03f0*/  LDG.E R7, desc[UR4][R20.64] ;  /* 0x0000000414077981 */ /* 0x000ea2000c1e1900 */
[----:B---3--:R-:W-:Y:S01]  /*0400*/  FFMA R8, R11, R8, R22 ;  /* 0x000000080b087223 */ /* 0x008fe20000000016 */
[----:B----4-:R-:W-:-:S02]  /*0410*/  IMAD.WIDE R22, R23, 0x4, R16 ;  /* 0x0000000417167825 */ /* 0x010fc400078e0210 */
[----:B------:R-:W3:Y:S04]  /*0420*/  LDG.E R11, desc[UR4][R20.64+0x4] ;  /* 0x00000404140b7981 */ /* 0x000ee8000c1e1900 */
[----:B------:R-:W4:Y:S04]  /*0430*/  LDG.E R23, desc[UR4][R22.64] ;  /* 0x0000000416177981 */ /* 0x000f28000c1e1900 */
[----:B------:R-:W4:Y:S04]  /*0440*/  LDG.E R25, desc[UR4][R26.64+-0xc] ;  /* 0xfffff4041a197981 */ /* 0x000f28000c1e1900 */
[----:B------:R-:W4:Y:S04]  /*0450*/  LDG.E R28, desc[UR4][R26.64+-0x8] ;  /* 0xfffff8041a1c7981 */ /* 0x000f28000c1e1900 */
[----:B------:R-:W4:Y:S04]  /*0460*/  LDG.E R22, desc[UR4][R20.64+0x8] ;  /* 0x0000080414167981 */ /* 0x000f28000c1e1900 */
[----:B------:R-:W4:Y:S01]  /*0470*/  LDG.E R24, desc[UR4][R26.64+0x4] ;  /* 0x000004041a187981 */ /* 0x000f22000c1e1900 */
[----:B-----5:R-:W-:Y:S01]  /*0480*/  FFMA R6, R19, R6, R8 ;  /* 0x0000000613067223 */ /* 0x020fe20000000008 */
[----:B------:R-:W-:-:S05]  /*0490*/  IMAD.WIDE R8, R9, 0x4, R16 ;  /* 0x0000000409087825 */ /* 0x000fca00078e0210 */
[----:B------:R0:W5:Y:S01]  /*04a0*/  LDG.E R19, desc[UR4][R8.64] ;  /* 0x0000000408137981 */ /* 0x000162000c1e1900 */
[----:B--2---:R-:W-:-:S03]  /*04b0*/  FFMA R18, R18, R29, R6 ;  /* 0x0000001d12127223 */ /* 0x004fc60000000006 */
[----:B------:R-:W2:Y:S01]  /*04c0*/  LDG.E R29, desc[UR4][R20.64+0x1c] ;  /* 0x00001c04141d7981 */ /* 0x000ea2000c1e1900 */
[----:B0-----:R-:W-:-:S04]  /*04d0*/  IMAD.WIDE R8, R10, 0x4, R16 ;  /* 0x000000040a087825 */ /* 0x001fc800078e0210 */
[--C-:B------:R-:W-:Y:S02]  /*04e0*/  IMAD.WIDE R6, R7, 0x4, R16.reuse ;  /* 0x0000000407067825 */ /* 0x100fe400078e0210 */
[----:B------:R-:W2:Y:S02]  /*04f0*/  LDG.E R8, desc[UR4][R8.64] ;  /* 0x0000000408087981 */ /* 0x000ea4000c1e1900 */
[----:B---3--:R-:W-:Y:S02]  /*0500*/  IMAD.WIDE R10, R11, 0x4, R16 ;  /* 0x000000040b0a7825 */ /* 0x008fe400078e0210 */
[----:B------:R-:W3:Y:S02]  /*0510*/  LDG.E R6, desc[UR4][R6.64] ;  /* 0x0000000406067981 */ /* 0x000ee4000c1e1900 */
[----:B----4-:R-:W-:Y:S02]  /*0520*/  FFMA R23, R25, R23, R18 ;  /* 0x0000001719177223 */ /* 0x010fe40000000012 */
[----:B------:R-:W4:Y:S04]  /*0530*/  LDG.E R10, desc[UR4][R10.64] ;  /* 0x000000040a0a7981 */ /* 0x000f28000c1e1900 */
[----:B------:R-:W2:Y:S04]  /*0540*/  LDG.E R9, desc[UR4][R26.64+-0x4] ;  /* 0xfffffc041a097981 */ /* 0x000ea8000c1e1900 */
[----:B------:R-:W3:Y:S04]  /*0550*/  LDG.E R7, desc[UR4][R26.64] ;  /* 0x000000041a077981 */ /* 0x000ee8000c1e1900 */
[----:B------:R-:W4:Y:S04]  /*0560*/  LDG.E R18, desc[UR4][R20.64+0xc] ;  /* 0x00000c0414127981 */ /* 0x000f28000c1e1900 */
[----:B------:R-:W4:Y:S04]  /*0570*/  LDG.E R25, desc[UR4][R20.64+0x14] ;  /* 0x0000140414197981 */ /* 0x000f28000c1e1900 */
[----:B------:R-:W4:Y:S01]  /*0580*/  LDG.E R11, desc[UR4][R26.64+0x18] ;  /* 0x000018041a0b7981 */ /* 0x000f22000c1e1900 */
[----:B-----5:R-:W-:-:S03]  /*0590*/  FFMA R28, R28, R19, R23 ;  /* 0x000000131c1c7223 */ /* 0x020fc60000000017 */
[----:B------:R-:W5:Y:S04]  /*05a0*/  LDG.E R23, desc[UR4][R20.64+0x10] ;  /* 0x0000100414177981 */ /* 0x000f68000c1e1900 */
[----:B------:R0:W5:Y:S02]  /*05b0*/  LDG.E R19, desc[UR4][R20.64+0x18] ;  /* 0x0000180414137981 */ /* 0x000164000c1e1900 */
[----:B0-----:R-:W-:-:S04]  /*05c0*/  IMAD.WIDE R20, R22, 0x4, R16 ;  /* 0x0000000416147825 */ /* 0x001fc800078e0210 */
[----:B--2---:R-:W-:Y:S02]  /*05d0*/  FFMA R8, R9, R8, R28 ;  /* 0x0000000809087223 */ /* 0x004fe4000000001c */
[----:B------:R-:W2:Y:S02]  /*05e0*/  LDG.E R9, desc[UR4][R26.64+0x10] ;  /* 0x000010041a097981 */ /* 0x000ea4000c1e1900 */
[----:B---3--:R-:W-:Y:S02]  /*05f0*/  FFMA R7, R7, R6, R8 ;  /* 0x0000000607077223 */ /* 0x008fe40000000008 */
[----:B------:R-:W3:Y:S02]  /*0600*/  LDG.E R8, desc[UR4][R26.64+0xc] ;  /* 0x00000c041a087981 */ /* 0x000ee4000c1e1900 */
[----:B----4-:R-:W-:Y:S02]  /*0610*/  FFMA R6, R24, R10, R7 ;  /* 0x0000000a18067223 */ /* 0x010fe40000000007 */
[----:B------:R-:W4:Y:S04]  /*0620*/  LDG.E R7, desc[UR4][R26.64+0x8] ;  /* 0x000008041a077981 */ /* 0x000f28000c1e1900 */
[----:B------:R-:W2:Y:S04]  /*0630*/  LDG.E R10, desc[UR4][R26.64+0x14] ;  /* 0x000014041a0a7981 */ /* 0x000ea8000c1e1900 */
[----:B------:R-:W2:Y:S01]  /*0640*/  LDG.E R26, desc[UR4][R26.64+0x1c] ;  /* 0x00001c041a1a7981 */ /* 0x000ea2000c1e1900 */
[----:B------:R-:W-:-:S06]  /*0650*/  IMAD.WIDE R24, R25, 0x4, R16 ;  /* 0x0000000419187825 */ /* 0x000fcc00078e0210 */
[----:B------:R-:W2:Y:S04]  /*0660*/  LDG.E R25, desc[UR4][R24.64] ;  /* 0x0000000418197981 */ /* 0x000ea8000c1e1900 */
[----:B------:R0:W4:Y:S02]  /*0670*/  LDG.E R27, desc[UR4][R20.64] ;  /* 0x00000004141b7981 */ /* 0x000124000c1e1900 */
[----:B0-----:R-:W-:-:S06]  /*0680*/  IMAD.WIDE R20, R18, 0x4, R16 ;  /* 0x0000000412147825 */ /* 0x001fcc00078e0210 */
[----:B------:R-:W3:Y:S01]  /*0690*/  LDG.E R21, desc[UR4][R20.64] ;  /* 0x0000000414157981 */ /* 0x000ee2000c1e1900 */
[----:B-----5:R-:W-:-:S04]  /*06a0*/  IMAD.WIDE R22, R23, 0x4, R16 ;  /* 0x0000000417167825 */ /* 0x020fc800078e0210 */
[--C-:B------:R-:W-:Y:S02]  /*06b0*/  IMAD.WIDE R18, R19, 0x4, R16.reuse ;  /* 0x0000000413127825 */ /* 0x100fe400078e0210 */
[----:B------:R-:W2:Y:S02]  /*06c0*/  LDG.E R22, desc[UR4][R22.64] ;  /* 0x0000000416167981 */ /* 0x000ea4000c1e1900 */
[----:B------:R-:W-:Y:S02]  /*06d0*/  IMAD.WIDE R16, R29, 0x4, R16 ;  /* 0x000000041d107825 */ /* 0x000fe400078e0210 */
[----:B------:R-:W5:Y:S04]  /*06e0*/  LDG.E R18, desc[UR4][R18.64] ;  /* 0x0000000412127981 */ /* 0x000f68000c1e1900 */
[----:B------:R-:W5:Y:S01]  /*06f0*/  LDG.E R16, desc[UR4][R16.64] ;  /* 0x0000000410107981 */ /* 0x000f62000c1e1900 */
[----:B------:R-:W-:-:S04]  /*0700*/  IADD3 R2, PT, PT, R2, 0x10, RZ ;  /* 0x0000001002027810 */ /* 0x000fc80007ffe0ff */
[----:B------:R-:W-:Y:S02]  /*0710*/  ISETP.NE.AND P1, PT, R2, RZ, PT ;  /* 0x000000ff0200720c */ /* 0x000fe40003f25270 */
[----:B------:R-:W-:Y:S01]  /*0720*/  IADD3 R3, PT, PT, R3, 0x10, RZ ;  /* 0x0000001003037810 */ /* 0x000fe20007ffe0ff */
[----:B----4-:R-:W-:-:S04]  /*0730*/  FFMA R7, R7, R27, R6 ;  /* 0x0000001b07077223 */ /* 0x010fc80000000006 */
[----:B---3--:R-:W-:-:S04]  /*0740*/  FFMA R8, R8, R21, R7 ;  /* 0x0000001508087223 */ /* 0x008fc80000000007 */
[----:B--2---:R-:W-:-:S04]  /*0750*/  FFMA R9, R9, R22, R8 ;  /* 0x0000001609097223 */ /* 0x004fc80000000008 */
[----:B------:R-:W-:-:S04]  /*0760*/  FFMA R10, R10, R25, R9 ;  /* 0x000000190a0a7223 */ /* 0x000fc80000000009 */
[----:B-----5:R-:W-:-:S04]  /*0770*/  FFMA R11, R11, R18, R10 ;  /* 0x000000120b0b7223 */ /* 0x020fc8000000000a */
[----:B------:R-:W-:Y:S01]  /*0780*/  FFMA R6, R26, R16, R11 ;  /* 0x000000101a067223 */ /* 0x000fe2000000000b */
[----:B------:R-:W-:Y:S06]  /*0790*/  @P1 BRA `(.L_x_4) ;  /* 0xfffffff800a41947 */ /* 0x000fec000383ffff */
.L_x_3:
[----:B------:R-:W-:Y:S05]  /*07a0*/  BSYNC.RECONVERGENT B1 ;  /* 0x0000000000017941 */ /* 0x000fea0003800200 */
.L_x_2:
[----:B------:R-:W-:Y:S05]  /*07b0*/  @!P0 BRA `(.L_x_1) ;  /* 0x0000000400948947 */ /* 0x000fea0003800000 */
[----:B------:R-:W-:Y:S01]  /*07c0*/  ISETP.GE.U32.AND P0, PT, R5, 0x8, PT ;  /* 0x000000080500780c */ /* 0x000fe20003f06070 */
[----:B------:R-:W-:Y:S01]  /*07d0*/  BSSY.RECONVERGENT B1, `(.L_x_5) ;  /* 0x0000032000017945 */ /* 0x000fe20003800200 */
[----:B------:R-:W-:-:S04]  /*07e0*/  LOP3.LUT R24, R4, 0x7, RZ, 0xc0, !PT ;  /* 0x0000000704187812 */ /* 0x000fc800078ec0ff */
[----:B------:R-:W-:-:S07]  /*07f0*/  ISETP.NE.AND P1, PT, R24, RZ, PT ;  /* 0x000000ff1800720c */ /* 0x000fce0003f25270 */
[----:B------:R-:W-:Y:S06]  /*0800*/  @!P0 BRA `(.L_x_6) ;  /* 0x0000000000b88947 */ /* 0x000fec0003800000 */
[----:B------:R-:W0:Y:S08]  /*0810*/  LDC.64 R20, c[0x0][0x390] ;  /* 0x0000e400ff147b82 */ /* 0x000e300000000a00 */
[----:B------:R-:W1:Y:S08]  /*0820*/  LDC.64 R10, c[0x0][0x3a0] ;  /* 0x0000e800ff0a7b82 */ /* 0x000e700000000a00 */
[----:B------:R-:W2:Y:S01]  /*0830*/  LDC.64 R8, c[0x0][0x398] ;  /* 0x0000e600ff087b82 */ /* 0x000ea20000000a00 */
[----:B0-----:R-:W-:-:S05]  /*0840*/  IMAD.WIDE R20, R3, 0x4, R20 ;  /* 0x0000000403147825 */ /* 0x001fca00078e0214 */
[----:B------:R-:W1:Y:S04]  /*0850*/  LDG.E R29, desc[UR4][R20.64] ;  /* 0x00000004141d7981 */ /* 0x000e68000c1e1900 */
[----:B------:R-:W3:Y:S04]  /*0860*/  LDG.E R27, desc[UR4][R20.64+0x4] ;  /* 0x00000404141b7981 */ /* 0x000ee8000c1e1900 */
[----:B------:R-:W4:Y:S04]  /*0870*/  LDG.E R25, desc[UR4][R20.64+0x8] ;  /* 0x0000080414197981 */ /* 0x000f28000c1e1900 */
[----:B------:R-:W5:Y:S04]  /*0880*/  LDG.E R13, desc[UR4][R20.64+0xc] ;  /* 0x00000c04140d7981 */ /* 0x000f68000c1e1900 */
[----:B------:R-:W5:Y:S04]  /*0890*/  LDG.E R15, desc[UR4][R20.64+0x10] ;  /* 0x00001004140f7981 */ /* 0x000f68000c1e1900 */
[----:B------:R-:W5:Y:S04]  /*08a0*/  LDG.E R17, desc[UR4][R20.64+0x14] ;  /* 0x0000140414117981 */ /* 0x000f68000c1e1900 */
[----:B------:R-:W5:Y:S04]  /*08b0*/  LDG.E R19, desc[UR4][R20.64+0x18] ;  /* 0x0000180414137981 */ /* 0x000f68000c1e1900 */
[----:B------:R4:W5:Y:S01]  /*08c0*/  LDG.E R23, desc[UR4][R20.64+0x1c] ;  /* 0x00001c0414177981 */ /* 0x000962000c1e1900 */
[----:B--2---:R-:W-:-:S05]  /*08d0*/  IMAD.WIDE R8, R3, 0x4, R8 ;  /* 0x0000000403087825 */ /* 0x004fca00078e0208 */
[----:B------:R-:W2:Y:S04]  /*08e0*/  LDG.E R7, desc[UR4][R8.64] ;  /* 0x0000000408077981 */ /* 0x000ea8000c1e1900 */
[----:B------:R-:W2:Y:S01]  /*08f0*/  LDG.E R22, desc[UR4][R8.64+0x8] ;  /* 0x0000080408167981 */ /* 0x000ea2000c1e1900 */
[----:B-1----:R-:W-:-:S04]  /*0900*/  IMAD.WIDE R28, R29, 0x4, R10 ;  /* 0x000000041d1c7825 */ /* 0x002fc800078e020a */
[--C-:B---3--:R-:W-:Y:S01]  /*0910*/  IMAD.WIDE R26, R27, 0x4, R10.reuse ;  /* 0x000000041b1a7825 */ /* 0x108fe200078e020a */
[----:B------:R-:W2:Y:S03]  /*0920*/  LDG.E R5, desc[UR4][R28.64] ;  /* 0x000000041c057981 */ /* 0x000ea6000c1e1900 */
[--C-:B----4-:R-:W-:Y:S01]  /*0930*/  IMAD.WIDE R20, R25, 0x4, R10.reuse ;  /* 0x0000000419147825 */ /* 0x110fe200078e020a */
[----:B------:R-:W3:Y:S04]  /*0940*/  LDG.E R2, desc[UR4][R26.64] ;  /* 0x000000041a027981 */ /* 0x000ee8000c1e1900 */
[----:B------:R-:W3:Y:S01]  /*0950*/  LDG.E R25, desc[UR4][R8.64+0x4] ;  /* 0x0000040408197981 */ /* 0x000ee2000c1e1900 */
[----:B-----5:R-:W-:-:S03]  /*0960*/  IMAD.WIDE R12, R13, 0x4, R10 ;  /* 0x000000040d0c7825 */ /* 0x020fc600078e020a */
[----:B------:R-:W4:Y:S01]  /*0970*/  LDG.E R21, desc[UR4][R20.64] ;  /* 0x0000000414157981 */ /* 0x000f22000c1e1900 */
[----:B------:R-:W-:-:S03]  /*0980*/  IMAD.WIDE R14, R15, 0x4, R10 ;  /* 0x000000040f0e7825 */ /* 0x000fc600078e020a */
[----:B------:R-:W5:Y:S01]  /*0990*/  LDG.E R13, desc[UR4][R12.64] ;  /* 0x000000040c0d7981 */ /* 0x000f62000c1e1900 */
[----:B------:R-:W-:-:S03]  /*09a0*/  IMAD.WIDE R16, R17, 0x4, R10 ;  /* 0x0000000411107825 */ /* 0x000fc600078e020a */
[----:B------:R-:W5:Y:S01]  /*09b0*/  LDG.E R28, desc[UR4][R8.64+0xc] ;  /* 0x00000c04081c7981 */ /* 0x000f62000c1e1900 */
[----:B------:R-:W-:-:S03]  /*09c0*/  IMAD.WIDE R18, R19, 0x4, R10 ;  /* 0x0000000413127825 */ /* 0x000fc600078e020a */
[----:B------:R-:W5:Y:S04]  /*09d0*/  LDG.E R14, desc[UR4][R14.64] ;  /* 0x000000040e0e7981 */ /* 0x000f68000c1e1900 */
[----:B------:R-:W5:Y:S01]  /*09e0*/  LDG.E R29, desc[UR4][R8.64+0x10] ;  /* 0x00001004081d7981 */ /* 0x000f62000c1e1900 */
[----:B------:R-:W-:-:S03]  /*09f0*/  IMAD.WIDE R10, R23, 0x4, R10 ;  /* 0x00000004170a7825 */ /* 0x000fc600078e020a */
[----:B------:R-:W5:Y:S04]  /*0a00*/  LDG.E R17, desc[UR4][R16.64] ;  /* 0x0000000410117981 */ /* 0x000f68000c1e1900 */
[----:B------:R-:W5:Y:S04]  /*0a10*/  LDG.E R26, desc[UR4][R8.64+0x14] ;  /* 0x00001404081a7981 */ /* 0x000f68000c1e1900 */
[----:B------:R-:W5:Y:S04]  /*0a20*/  LDG.E R18, desc[UR4][R18.64] ;  /* 0x0000000412127981 */ /* 0x000f68000c1e1900 */
[----:B------:R-:W5:Y:S04]  /*0a30*/  LDG.E R23, desc[UR4][R8.64+0x18] ;  /* 0x0000180408177981 */ /* 0x000f68000c1e1900 */
[----:B------:R-:W5:Y:S04]  /*0a40*/  LDG.E R12, desc[UR4][R8.64+0x1c] ;  /* 0x00001c04080c7981 */ /* 0x000f68000c1e1900 */
[----:B------:R-:W5:Y:S01]  /*0a50*/  LDG.E R10, desc[UR4][R10.64] ;  /* 0x000000040a0a7981 */ /* 0x000f62000c1e1900 */
[----:B------:R-:W-:Y:S01]  /*0a60*/  IADD3 R3, PT, PT, R3, 0x8, RZ ;  /* 0x0000000803037810 */ /* 0x000fe20007ffe0ff */
[----:B--2---:R-:W-:-:S04]  /*0a70*/  FFMA R6, R7, R5, R6 ;  /* 0x0000000507067223 */ /* 0x004fc80000000006 */
[----:B---3--:R-:W-:-:S04]  /*0a80*/  FFMA R25, R25, R2, R6 ;  /* 0x0000000219197223 */ /* 0x008fc80000000006 */
[----:B----4-:R-:W-:-:S04]  /*0a90*/  FFMA R21, R22, R21, R25 ;  /* 0x0000001516157223 */ /* 0x010fc80000000019 */
[----:B-----5:R-:W-:-:S04]  /*0aa0*/  FFMA R28, R28, R13, R21 ;  /* 0x0000000d1c1c7223 */ /* 0x020fc80000000015 */
[----:B------:R-:W-:-:S04]  /*0ab0*/  FFMA R29, R29, R14, R28 ;  /* 0x0000000e1d1d7223 */ /* 0x000fc8000000001c */
[----:B------:R-:W-:-:S04]  /*0ac0*/  FFMA R26, R26, R17, R29 ;  /* 0x000000111a1a7223 */ /* 0x000fc8000000001d */
[----:B------:R-:W-:-:S04]  /*0ad0*/  FFMA R23, R23, R18, R26 ;  /* 0x0000001217177223 */ /* 0x000fc8000000001a */
[----:B------:R-:W-:-:S07]  /*0ae0*/  FFMA R6, R12, R10, R23 ;  /* 0x0000000a0c067223 */ /* 0x000fce0000000017 */
.L_x_6:
[----:B------:R-:W-:Y:S05]  /*0af0*/  BSYNC.RECONVERGENT B1 ;  /* 0x0000000000017941 */ /* 0x000fea0003800200 */
.L_x_5:
[----:B------:R-:W-:Y:S05]  /*0b00*/  @!P1 BRA `(.L_x_1) ;  /* 0x0000000000c09947 */ /* 0x000fea0003800000 */
[----:B------:R-:W-:Y:S01]  /*0b10*/  ISETP.GE.U32.AND P0, PT, R24, 0x4, PT ;  /* 0x000000041800780c */ /* 0x000fe20003f06070 */
[----:B------:R-:W-:Y:S01]  /*0b20*/  BSSY.RECONVERGENT B1, `(.L_x_7) ;  /* 0x000001e000017945 */ /* 0x000fe20003800200 */
[----:B------:R-:W-:-:S04]  /*0b30*/  LOP3.LUT R4, R4, 0x3, RZ, 0xc0, !PT ;  /* 0x0000000304047812 */ /* 0x000fc800078ec0ff */
[----:B------:R-:W-:-:S07]  /*0b40*/  ISETP.NE.AND P1, PT, R4, RZ, PT ;  /* 0x000000ff0400720c */ /* 0x000fce0003f25270 */
[----:B------:R-:W-:Y:S06]  /*0b50*/  @!P0 BRA `(.L_x_8) ;  /* 0x0000000000688947 */ /* 0x000fec0003800000 */
[----:B------:R-:W0:Y:S08]  /*0b60*/  LDC.64 R8, c[0x0][0x390] ;  /* 0x0000e400ff087b82 */ /* 0x000e300000000a00 */
[----:B------:R-:W1:Y:S01]  /*0b70*/  LDC.64 R10, c[0x0][0x398] ;  /* 0x0000e600ff0a7b82 */ /* 0x000e620000000a00 */
[----:B0-----:R-:W-:-:S07]  /*0b80*/  IMAD.WIDE R12, R3, 0x4, R8 ;  /* 0x00000004030c7825 */ /* 0x001fce00078e0208 */
[----:B------:R-:W0:Y:S01]  /*0b90*/  LDC.64 R8, c[0x0][0x3a0] ;  /* 0x0000e800ff087b82 */ /* 0x000e220000000a00 */
[----:B------:R-:W0:Y:S04]  /*0ba0*/  LDG.E R15, desc[UR4][R12.64] ;  /* 0x000000040c0f7981 */ /* 0x000e28000c1e1900 */
[----:B------:R-:W2:Y:S04]  /*0bb0*/  LDG.E R17, desc[UR4][R12.64+0x4] ;  /* 0x000004040c117981 */ /* 0x000ea8000c1e1900 */
[----:B------:R-:W3:Y:S04]  /*0bc0*/  LDG.E R19, desc[UR4][R12.64+0x8] ;  /* 0x000008040c137981 */ /* 0x000ee8000c1e1900 */
[----:B------:R-:W4:Y:S01]  /*0bd0*/  LDG.E R7, desc[UR4][R12.64+0xc] ;  /* 0x00000c040c077981 */ /* 0x000f22000c1e1900 */
[----:B-1----:R-:W-:-:S05]  /*0be0*/  IMAD.WIDE R10, R3, 0x4, R10 ;  /* 0x00000004030a7825 */ /* 0x002fca00078e020a */
[----:B------:R-:W5:Y:S04]  /*0bf0*/  LDG.E R5, desc[UR4][R10.64] ;  /* 0x000000040a057981 */ /* 0x000f68000c1e1900 */
[----:B------:R-:W5:Y:S04]  /*0c00*/  LDG.E R2, desc[UR4][R10.64+0x4] ;  /* 0x000004040a027981 */ /* 0x000f68000c1e1900 */
[----:B------:R-:W5:Y:S01]  /*0c10*/  LDG.E R13, desc[UR4][R10.64+0xc] ;  /* 0x00000c040a0d7981 */ /* 0x000f62000c1e1900 */
[----:B0-----:R-:W-:-:S04]  /*0c20*/  IMAD.WIDE R14, R15, 0x4, R8 ;  /* 0x000000040f0e7825 */ /* 0x001fc800078e0208 */
[--C-:B--2---:R-:W-:Y:S02]  /*0c30*/  IMAD.WIDE R16, R17, 0x4, R8.reuse ;  /* 0x0000000411107825 */ /* 0x104fe400078e0208 */
[----:B------:R-:W5:Y:S02]  /*0c40*/  LDG.E R14, desc[UR4][R14.64] ;  /* 0x000000040e0e7981 */ /* 0x000f64000c1e1900 */
[--C-:B---3--:R-:W-:Y:S02]  /*0c50*/  IMAD.WIDE R18, R19, 0x4, R8.reuse ;  /* 0x0000000413127825 */ /* 0x108fe400078e0208 */
[----:B------:R-:W2:Y:S02]  /*0c60*/  LDG.E R16, desc[UR4][R16.64] ;  /* 0x0000000410107981 */ /* 0x000ea4000c1e1900 */
[----:B----4-:R-:W-:Y:S02]  /*0c70*/  IMAD.WIDE R8, R7, 0x4, R8 ;  /* 0x0000000407087825 */ /* 0x010fe400078e0208 */
[----:B------:R-:W3:Y:S04]  /*0c80*/  LDG.E R18, desc[UR4][R18.64] ;  /* 0x0000000412127981 */ /* 0x000ee8000c1e1900 */
[----:B------:R-:W3:Y:S04]  /*0c90*/  LDG.E R7, desc[UR4][R10.64+0x8] ;  /* 0x000008040a077981 */ /* 0x000ee8000c1e1900 */
[----:B------:R-:W4:Y:S01]  /*0ca0*/  LDG.E R8, desc[UR4][R8.64] ;  /* 0x0000000408087981 */ /* 0x000f22000c1e1900 */
[----:B------:R-:W-:Y:S01]  /*0cb0*/  IADD3 R3, PT, PT, R3, 0x4, RZ ;  /* 0x0000000403037810 */ /* 0x000fe20007ffe0ff */
[----:B-----5:R-:W-:-:S04]  /*0cc0*/  FFMA R5, R5, R14, R6 ;  /* 0x0000000e05057223 */ /* 0x020fc80000000006 */
[----:B--2---:R-:W-:-:S04]  /*0cd0*/  FFMA R2, R2, R16, R5 ;  /* 0x0000001002027223 */ /* 0x004fc80000000005 */
[----:B---3--:R-:W-:-:S04]  /*0ce0*/  FFMA R2, R7, R18, R2 ;  /* 0x0000001207027223 */ /* 0x008fc80000000002 */
[----:B----4-:R-:W-:-:S07]  /*0cf0*/  FFMA R6, R13, R8, R2 ;  /* 0x000000080d067223 */ /* 0x010fce0000000002 */
.L_x_8:
[----:B------:R-:W-:Y:S05]  /*0d00*/  BSYNC.RECONVERGENT B1 ;  /* 0x0000000000017941 */ /* 0x000fea0003800200 */
.L_x_7:
[----:B------:R-:W-:Y:S05]  /*0d10*/  @!P1 BRA `(.L_x_1) ;  /* 0x00000000003c9947 */ /* 0x000fea0003800000 */
[----:B------:R-:W0:Y:S01]  /*0d20*/  LDC.64 R16, c[0x0][0x3a0] ;  /* 0x0000e800ff107b82 */ /* 0x000e220000000a00 */
[----:B------:R-:W-:-:S07]  /*0d30*/  IADD3 R2, PT, PT, -R4, RZ, RZ ;  /* 0x000000ff04027210 */ /* 0x000fce0007ffe1ff */
[----:B------:R-:W1:Y:S08]  /*0d40*/  LDC.64 R12, c[0x0][0x390] ;  /* 0x0000e400ff0c7b82 */ /* 0x000e700000000a00 */
[----:B------:R-:W2:Y:S02]  /*0d50*/  LDC.64 R14, c[0x0][0x398] ;  /* 0x0000e600ff0e7b82 */ /* 0x000ea40000000a00 */
.L_x_9:
[----:B-1----:R-:W-:-:S06]  /*0d60*/  IMAD.WIDE R4, R3, 0x4, R12 ;  /* 0x0000000403047825 */ /* 0x002fcc00078e020c */
[----:B------:R-:W0:Y:S01]  /*0d70*/  LDG.E R5, desc[UR4][R4.64] ;  /* 0x0000000404057981 */ /* 0x000e22000c1e1900 */
[----:B--2---:R-:W-:-:S06]  /*0d80*/  IMAD.WIDE R8, R3, 0x4, R14 ;  /* 0x0000000403087825 */ /* 0x004fcc00078e020e */
[----:B------:R-:W2:Y:S01]  /*0d90*/  LDG.E R9, desc[UR4][R8.64] ;  /* 0x0000000408097981 */ /* 0x000ea2000c1e1900 */
[----:B------:R-:W-:Y:S01]  /*0da0*/  IADD3 R2, PT, PT, R2, 0x1, RZ ;  /* 0x0000000102027810 */ /* 0x000fe20007ffe0ff */
[----:B0-----:R-:W-:-:S06]  /*0db0*/  IMAD.WIDE R10, R5, 0x4, R16 ;  /* 0x00000004050a7825 */ /* 0x001fcc00078e0210 */
[----:B------:R-:W2:Y:S01]  /*0dc0*/  LDG.E R10, desc[UR4][R10.64] ;  /* 0x000000040a0a7981 */ /* 0x000ea2000c1e1900 */
[----:B------:R-:W-:Y:S02]  /*0dd0*/  ISETP.NE.AND P0, PT, R2, RZ, PT ;  /* 0x000000ff0200720c */ /* 0x000fe40003f05270 */
[----:B------:R-:W-:Y:S01]  /*0de0*/  IADD3 R3, PT, PT, R3, 0x1, RZ ;  /* 0x0000000103037810 */ /* 0x000fe20007ffe0ff */
[----:B--2---:R-:W-:-:S10]  /*0df0*/  FFMA R6, R9, R10, R6 ;  /* 0x0000000a09067223 */ /* 0x004fd40000000006 */
[----:B------:R-:W-:Y:S05]  /*0e00*/  @P0 BRA `(.L_x_9) ;  /* 0xfffffffc00d40947 */ /* 0x000fea000383ffff */
.L_x_1:
[----:B------:R-:W-:Y:S05]  /*0e10*/  BSYNC.RECONVERGENT B0 ;  /* 0x0000000000007941 */ /* 0x000fea0003800200 */
.L_x_0:
[----:B------:R-:W0:Y:S02]  /*0e20*/  LDC.64 R2, c[0x0][0x3a8] ;  /* 0x0000ea00ff027b82 */ /* 0x000e240000000a00 */
[----:B0-----:R-:W-:-:S05]  /*0e30*/  IMAD.WIDE R2, R0, 0x4, R2 ;  /* 0x0000000400027825 */ /* 0x001fca00078e0202 */
[----:B------:R-:W2:Y:S02]  /*0e40*/  LDG.E R5, desc[UR4][R2.64] ;  /* 0x0000000402057981 */ /* 0x000ea4000c1e1900 */
[----:B--2---:R-:W-:-:S05]  /*0e50*/  FADD R5, R5, R6 ;  /* 0x0000000605057221 */ /* 0x004fca0000000000 */
[----:B------:R-:W-:Y:S01]  /*0e60*/  STG.E desc[UR4][R2.64], R5 ;  /* 0x0000000502007986 */ /* 0x000fe2000c101904 */
[----:B------:R-:W-:Y:S05]  /*0e70*/  EXIT ;  /* 0x000000000000794d */ /* 0x000fea0003800000 */
.L_x_10:
[----:B------:R-:W-:-:S00]  /*0e80*/  BRA `(.L_x_10) ;  /* 0xfffffffc00fc7947 */ /* 0x000fc0000383ffff */
[----:B------:R-:W-:-:S00]  /*0e90*/  NOP ;  /* 0x0000000000007918 */ /* 0x000fc00000000000 */
        /* <DEDUP_REMOVED lines=14> */
.L_x_11:


//--------------------- .nv.shared.reserved.0     --------------------------
	.section	.nv.shared.reserved.0,"aw",@nobits
	.weak		__nv_reservedSMEM_offset_0_alias
	.size		__nv_reservedSMEM_offset_0_alias, 0, 64
	.other		__nv_reservedSMEM_offset_0_alias,@"STO_CUDA_RESERVED_SHARED STV_DEFAULT"
__nv_reservedSMEM_offset_0_alias:
	.zero		0
	.zero		64


//--------------------- .nv.constant0._Z22vector_multiply_unoptiiPKiS0_PKfS2_Pf --------------------------
	.section	.nv.constant0._Z22vector_multiply_unoptiiPKiS0_PKfS2_Pf,"a",@progbits
	.sectionflags	@""
	.align	4
.nv.constant0._Z22vector_multiply_unoptiiPKiS0_PKfS2_Pf:
	.zero		944


//--------------------- SYMBOLS --------------------------

	.type		.nv.reservedSmem.offset0,@object
	.size		.nv.reservedSmem.offset0,0x4
